	.headerflags	@"EF_CUDA_TEXMODE_UNIFIED EF_CUDA_64BIT_ADDRESS EF_CUDA_ACCELERATORS EF_CUDA_SM90 EF_CUDA_VIRTUAL_SM(EF_CUDA_SM90)"
	.elftype	@"ET_EXEC"


//--------------------- .nv.info                  --------------------------
	.section	.nv.info,"",@"SHT_CUDA_INFO"
	.align	4


	//----- nvinfo : EIATTR_REGCOUNT
	.align		4
        /*0000*/ 	.byte	0x04, 0x2f
        /*0002*/ 	.short	(.L_1 - .L_0)
	.align		4
.L_0:
        /*0004*/ 	.word	index@(triton_poi_fused_constant_pad_nd_relu_41)
        /*0008*/ 	.word	0x0000000e


	//----- nvinfo : EIATTR_MIN_STACK_SIZE
	.align		4
.L_1:
        /*000c*/ 	.byte	0x04, 0x12
        /*000e*/ 	.short	(.L_3 - .L_2)
	.align		4
.L_2:
        /*0010*/ 	.word	index@(triton_poi_fused_constant_pad_nd_relu_41)
        /*0014*/ 	.word	0x00000000


	//----- nvinfo : EIATTR_FRAME_SIZE
	.align		4
.L_3:
        /*0018*/ 	.byte	0x04, 0x11
        /*001a*/ 	.short	(.L_5 - .L_4)
	.align		4
.L_4:
        /*001c*/ 	.word	index@(triton_poi_fused_constant_pad_nd_relu_41)
        /*0020*/ 	.word	0x00000000


	//----- nvinfo : EIATTR_MIN_STACK_SIZE
	.align		4
.L_5:
        /*0024*/ 	.byte	0x04, 0x12
        /*0026*/ 	.short	(.L_7 - .L_6)
	.align		4
.L_6:
        /*0028*/ 	.word	index@(triton_poi_fused_constant_pad_nd_relu_41)
        /*002c*/ 	.word	0x00000000
.L_7:


//--------------------- .nv.info.triton_poi_fused_constant_pad_nd_relu_41 --------------------------
	.section	.nv.info.triton_poi_fused_constant_pad_nd_relu_41,"",@"SHT_CUDA_INFO"
	.sectionflags	@""
	.align	4


	//----- nvinfo : EIATTR_CUDA_API_VERSION
	.align		4
        /*0000*/ 	.byte	0x04, 0x37
        /*0002*/ 	.short	(.L_9 - .L_8)
.L_8:
        /*0004*/ 	.word	0x0000007c


	//----- nvinfo : EIATTR_KPARAM_INFO
	.align		4
.L_9:
        /*0008*/ 	.byte	0x04, 0x17
        /*000a*/ 	.short	(.L_11 - .L_10)
.L_10:
        /*000c*/ 	.word	0x00000000
        /*0010*/ 	.short	0x0002
        /*0012*/ 	.short	0x0010
        /*0014*/ 	.byte	0x00, 0xf0, 0x11, 0x00


	//----- nvinfo : EIATTR_KPARAM_INFO
	.align		4
.L_11:
        /*0018*/ 	.byte	0x04, 0x17
        /*001a*/ 	.short	(.L_13 - .L_12)
.L_12:
        /*001c*/ 	.word	0x00000000
        /*0020*/ 	.short	0x0001
        /*0022*/ 	.short	0x0008
        /*0024*/ 	.byte	0x00, 0xf4, 0x21, 0x00


	//----- nvinfo : EIATTR_KPARAM_INFO
	.align		4
.L_13:
        /*0028*/ 	.byte	0x04, 0x17
        /*002a*/ 	.short	(.L_15 - .L_14)
.L_14:
        /*002c*/ 	.word	0x00000000
        /*0030*/ 	.short	0x0000
        /*0032*/ 	.short	0x0000
        /*0034*/ 	.byte	0x00, 0xf4, 0x21, 0x00


	//----- nvinfo : EIATTR_SPARSE_MMA_MASK
	.align		4
.L_15:
        /*0038*/ 	.byte	0x03, 0x50
        /*003a*/ 	.short	0x0000


	//----- nvinfo : EIATTR_MAXREG_COUNT
	.align		4
        /*003c*/ 	.byte	0x03, 0x1b
        /*003e*/ 	.short	0x00ff


	//----- nvinfo : EIATTR_EXIT_INSTR_OFFSETS
	.align		4
        /*0040*/ 	.byte	0x04, 0x1c
        /*0042*/ 	.short	(.L_17 - .L_16)


	//   ....[0]....
.L_16:
        /*0044*/ 	.word	0x00000440


	//   ....[1]....
        /*0048*/ 	.word	0x00000460


	//----- nvinfo : EIATTR_REQNTID
	.align		4
.L_17:
        /*004c*/ 	.byte	0x04, 0x10
        /*004e*/ 	.short	(.L_19 - .L_18)
.L_18:
        /*0050*/ 	.word	0x00000100
        /*0054*/ 	.word	0x00000001
        /*0058*/ 	.word	0x00000001


	//----- nvinfo : EIATTR_CBANK_PARAM_SIZE
	.align		4
.L_19:
        /*005c*/ 	.byte	0x03, 0x19
        /*005e*/ 	.short	0x0014


	//----- nvinfo : EIATTR_PARAM_CBANK
	.align		4
        /*0060*/ 	.byte	0x04, 0x0a
        /*0062*/ 	.short	(.L_21 - .L_20)
	.align		4
.L_20:
        /*0064*/ 	.word	index@(.nv.constant0.triton_poi_fused_constant_pad_nd_relu_41)
        /*0068*/ 	.short	0x0210
        /*006a*/ 	.short	0x0014


	//----- nvinfo : EIATTR_SW_WAR
	.align		4
.L_21:
        /*006c*/ 	.byte	0x04, 0x36
        /*006e*/ 	.short	(.L_23 - .L_22)
.L_22:
        /*0070*/ 	.word	0x00000008
.L_23:


//--------------------- .nv.callgraph             --------------------------
	.section	.nv.callgraph,"",@"SHT_CUDA_CALLGRAPH"
	.align	4
	.sectionentsize	8
	.align		4
        /*0000*/ 	.word	0x00000000
	.align		4
        /*0004*/ 	.word	0xffffffff
	.align		4
        /*0008*/ 	.word	0x00000000
	.align		4
        /*000c*/ 	.word	0xfffffffe
	.align		4
        /*0010*/ 	.word	0x00000000
	.align		4
        /*0014*/ 	.word	0xfffffffd
	.align		4
        /*0018*/ 	.word	0x00000000
	.align		4
        /*001c*/ 	.word	0xfffffffc


//--------------------- .text.triton_poi_fused_constant_pad_nd_relu_41 --------------------------
	.section	.text.triton_poi_fused_constant_pad_nd_relu_41,"ax",@progbits
	.align	128
        .global         triton_poi_fused_constant_pad_nd_relu_41
        .type           triton_poi_fused_constant_pad_nd_relu_41,@function
        .size           triton_poi_fused_constant_pad_nd_relu_41,(.L_x_1 - triton_poi_fused_constant_pad_nd_relu_41)
        .other          triton_poi_fused_constant_pad_nd_relu_41,@"STO_CUDA_ENTRY STV_DEFAULT"
triton_poi_fused_constant_pad_nd_relu_41:
.text.triton_poi_fused_constant_pad_nd_relu_41:
[----:B------:R-:W0:Y:S02]  /*0000*/  LDC R1, c[0x0][0x28] ;  /* 0x00000a00ff017b82 */ /* 0x000e240000000800 */
[----:B------:R-:W1:Y:S01]  /*0010*/  S2R R0, SR_TID.X ;  /* 0x0000000000007919 */ /* 0x000e620000002100 */
[----:B------:R-:W-:Y:S01]  /*0020*/  ULDC.64 UR4, c[0x0][0x210] ;  /* 0x0000840000047ab9 */ /* 0x000fe20000000a00 */
[----:B------:R-:W2:Y:S01]  /*0030*/  S2R R3, SR_CTAID.X ;  /* 0x0000000000037919 */ /* 0x000ea20000002500 */
[----:B-1----:R-:W-:-:S05]  /*0040*/  IMAD.SHL.U32 R0, R0, 0x2, RZ ;  /* 0x0000000200007824 */ /* 0x002fca00078e00ff */
[----:B------:R-:W-:-:S05]  /*0050*/  LOP3.LUT R0, R0, 0x1fe, RZ, 0xc0, !PT ;  /* 0x000001fe00007812 */ /* 0x000fca00078ec0ff */
[----:B--2---:R-:W-:-:S04]  /*0060*/  IMAD R3, R3, 0x200, R0 ;  /* 0x0000020003037824 */ /* 0x004fc800078e0200 */
[----:B------:R-:W-:-:S04]  /*0070*/  IMAD.HI R2, R3, 0x78787879, RZ ;  /* 0x7878787903027827 */ /* 0x000fc800078e02ff */
[----:B------:R-:W-:Y:S01]  /*0080*/  VIADD R0, R3, 0x1 ;  /* 0x0000000103007836 */ /* 0x000fe20000000000 */
[----:B------:R-:W-:-:S03]  /*0090*/  SHF.R.U32.HI R5, RZ, 0x1f, R2 ;  /* 0x0000001fff057819 */ /* 0x000fc60000011602 */
[----:B------:R-:W-:Y:S01]  /*00a0*/  IMAD.HI R4, R0, 0x78787879, RZ ;  /* 0x7878787900047827 */ /* 0x000fe200078e02ff */
[----:B------:R-:W-:-:S03]  /*00b0*/  LEA.HI.SX32 R5, R2, R5, 0x1d ;  /* 0x0000000502057211 */ /* 0x000fc600078feaff */
[----:B------:R-:W-:Y:S01]  /*00c0*/  IMAD.MOV.U32 R2, RZ, RZ, RZ ;  /* 0x000000ffff027224 */ /* 0x000fe200078e00ff */
[----:B------:R-:W-:Y:S01]  /*00d0*/  SHF.R.U32.HI R7, RZ, 0x1f, R4 ;  /* 0x0000001fff077819 */ /* 0x000fe20000011604 */
[----:B------:R-:W-:-:S03]  /*00e0*/  IMAD.HI R6, R5, 0x38e38e39, RZ ;  /* 0x38e38e3905067827 */ /* 0x000fc600078e02ff */
[----:B------:R-:W-:Y:S01]  /*00f0*/  LEA.HI.SX32 R7, R4, R7, 0x1d ;  /* 0x0000000704077211 */ /* 0x000fe200078feaff */
[----:B------:R-:W-:Y:S01]  /*0100*/  IMAD.HI R2, R3, -0x29d47f29, R2 ;  /* 0xd62b80d703027827 */ /* 0x000fe200078e0202 */
[----:B------:R-:W-:-:S03]  /*0110*/  SHF.R.U32.HI R9, RZ, 0x1f, R6 ;  /* 0x0000001fff097819 */ /* 0x000fc60000011606 */
[C---:B------:R-:W-:Y:S01]  /*0120*/  IMAD.HI R4, R7.reuse, 0x38e38e39, RZ ;  /* 0x38e38e3907047827 */ /* 0x040fe200078e02ff */
[----:B------:R-:W-:Y:S02]  /*0130*/  LEA.HI.SX32 R6, R6, R9, 0x1e ;  /* 0x0000000906067211 */ /* 0x000fe400078ff2ff */
[----:B------:R-:W-:Y:S01]  /*0140*/  SHF.R.U32.HI R11, RZ, 0x1f, R2 ;  /* 0x0000001fff0b7819 */ /* 0x000fe20000011602 */
[----:B------:R-:W-:Y:S01]  /*0150*/  IMAD R0, R7, -0x11, R0 ;  /* 0xffffffef07007824 */ /* 0x000fe200078e0200 */
[----:B------:R-:W-:Y:S01]  /*0160*/  SHF.R.U32.HI R9, RZ, 0x1f, R4 ;  /* 0x0000001fff097819 */ /* 0x000fe20000011604 */
[----:B------:R-:W-:Y:S01]  /*0170*/  IMAD R6, R6, -0x12, R5 ;  /* 0xffffffee06067824 */ /* 0x000fe200078e0205 */
[----:B------:R-:W-:Y:S01]  /*0180*/  LEA.HI R11, R2, R11, RZ, 0x18 ;  /* 0x0000000b020b7211 */ /* 0x000fe200078fc0ff */
[----:B------:R-:W-:Y:S01]  /*0190*/  IMAD R5, R5, -0x11, R3 ;  /* 0xffffffef05057824 */ /* 0x000fe200078e0203 */
[----:B------:R-:W-:Y:S01]  /*01a0*/  LEA.HI.SX32 R4, R4, R9, 0x1e ;  /* 0x0000000904047211 */ /* 0x000fe200078ff2ff */
[----:B------:R-:W-:-:S02]  /*01b0*/  VIADD R2, R6, 0xffffffff ;  /* 0xffffffff06027836 */ /* 0x000fc40000000000 */
[----:B------:R-:W-:Y:S02]  /*01c0*/  IMAD.SHL.U32 R11, R11, 0x100, RZ ;  /* 0x000001000b0b7824 */ /* 0x000fe400078e00ff */
[----:B------:R-:W-:Y:S01]  /*01d0*/  IMAD R4, R4, -0x12, R7 ;  /* 0xffffffee04047824 */ /* 0x000fe200078e0207 */
[----:B------:R-:W-:Y:S01]  /*01e0*/  ISETP.GE.U32.AND P0, PT, R2, 0x10, PT ;  /* 0x000000100200780c */ /* 0x000fe20003f06070 */
[----:B------:R-:W-:Y:S01]  /*01f0*/  IMAD.SHL.U32 R6, R6, 0x10, RZ ;  /* 0x0000001006067824 */ /* 0x000fe200078e00ff */
[--C-:B------:R-:W-:Y:S01]  /*0200*/  SHF.R.S32.HI R7, RZ, 0x1f, R5.reuse ;  /* 0x0000001fff077819 */ /* 0x100fe20000011405 */
[----:B------:R-:W-:Y:S01]  /*0210*/  VIADD R10, R4, 0xffffffff ;  /* 0xffffffff040a7836 */ /* 0x000fe20000000000 */
[----:B------:R-:W-:Y:S02]  /*0220*/  ISETP.GT.AND P0, PT, R5, RZ, !P0 ;  /* 0x000000ff0500720c */ /* 0x000fe40004704270 */
[----:B------:R-:W-:Y:S01]  /*0230*/  IADD3 R9, P2, P3, R6, R11, R5 ;  /* 0x0000000b06097210 */ /* 0x000fe20007b5e005 */
[----:B------:R-:W-:Y:S01]  /*0240*/  IMAD.SHL.U32 R5, R4, 0x10, RZ ;  /* 0x0000001004057824 */ /* 0x000fe200078e00ff */
[----:B------:R-:W-:-:S02]  /*0250*/  ISETP.GE.U32.AND P1, PT, R10, 0x10, PT ;  /* 0x000000100a00780c */ /* 0x000fc40003f26070 */
[----:B------:R-:W-:Y:S02]  /*0260*/  SHF.R.S32.HI R8, RZ, 0x1f, R11 ;  /* 0x0000001fff087819 */ /* 0x000fe4000001140b */
[----:B------:R-:W-:Y:S02]  /*0270*/  SHF.R.S32.HI R2, RZ, 0x1f, R6 ;  /* 0x0000001fff027819 */ /* 0x000fe40000011406 */
[----:B------:R-:W-:Y:S02]  /*0280*/  ISETP.GT.AND P1, PT, R0, RZ, !P1 ;  /* 0x000000ff0000720c */ /* 0x000fe40004f24270 */
[----:B------:R-:W-:Y:S02]  /*0290*/  IADD3.X R2, R2, R8, R7, P2, P3 ;  /* 0x0000000802027210 */ /* 0x000fe400017e6407 */
[--C-:B------:R-:W-:Y:S02]  /*02a0*/  IADD3 R11, P2, P3, R5, R11, R0.reuse ;  /* 0x0000000b050b7210 */ /* 0x100fe40007b5e000 */
[----:B------:R-:W-:-:S02]  /*02b0*/  SHF.R.S32.HI R0, RZ, 0x1f, R0 ;  /* 0x0000001fff007819 */ /* 0x000fc40000011400 */
[----:B------:R-:W-:Y:S02]  /*02c0*/  SHF.R.S32.HI R5, RZ, 0x1f, R5 ;  /* 0x0000001fff057819 */ /* 0x000fe40000011405 */
[----:B------:R-:W-:Y:S02]  /*02d0*/  ISETP.LT.AND P4, PT, R3, 0x26400, P1 ;  /* 0x000264000300780c */ /* 0x000fe40000f81270 */
[----:B------:R-:W-:Y:S02]  /*02e0*/  LEA R4, P6, R9, UR4, 0x2 ;  /* 0x0000000409047c11 */ /* 0x000fe4000f8c10ff */
[----:B------:R-:W-:Y:S01]  /*02f0*/  IADD3.X R8, R5, R8, R0, P2, P3 ;  /* 0x0000000805087210 */ /* 0x000fe200017e6400 */
[----:B------:R-:W-:Y:S01]  /*0300*/  IMAD.MOV.U32 R0, RZ, RZ, RZ ;  /* 0x000000ffff007224 */ /* 0x000fe200078e00ff */
[----:B------:R-:W-:Y:S02]  /*0310*/  ISETP.LT.AND P5, PT, R3, 0x26400, P0 ;  /* 0x000264000300780c */ /* 0x000fe400007a1270 */
[----:B------:R-:W-:-:S02]  /*0320*/  LEA R6, P2, R11, UR4, 0x2 ;  /* 0x000000040b067c11 */ /* 0x000fc4000f8410ff */
[----:B------:R-:W-:Y:S01]  /*0330*/  LEA.HI.X R5, R9, UR5, R2, 0x2, P6 ;  /* 0x0000000509057c11 */ /* 0x000fe2000b0f1402 */
[----:B------:R-:W-:Y:S01]  /*0340*/  IMAD.MOV.U32 R2, RZ, RZ, RZ ;  /* 0x000000ffff027224 */ /* 0x000fe200078e00ff */
[----:B------:R-:W-:Y:S01]  /*0350*/  LEA.HI.X R7, R11, UR5, R8, 0x2, P2 ;  /* 0x000000050b077c11 */ /* 0x000fe200090f1408 */
[----:B------:R-:W-:Y:S01]  /*0360*/  ULDC.64 UR4, c[0x0][0x208] ;  /* 0x0000820000047ab9 */ /* 0x000fe20000000a00 */
[----:B------:R-:W1:Y:S03]  /*0370*/  LDC.64 R8, c[0x0][0x218] ;  /* 0x00008600ff087b82 */ /* 0x000e660000000a00 */
[----:B------:R-:W2:Y:S04]  /*0380*/  @P4 LDG.E R2, desc[UR4][R6.64+-0x44] ;  /* 0xffffbc0406024981 */ /* 0x000ea8000c1e1900 */
[----:B------:R-:W3:Y:S01]  /*0390*/  @P5 LDG.E R0, desc[UR4][R4.64+-0x44] ;  /* 0xffffbc0404005981 */ /* 0x000ee2000c1e1900 */
[----:B--2---:R-:W-:-:S02]  /*03a0*/  SEL R2, R2, RZ, P4 ;  /* 0x000000ff02027207 */ /* 0x004fc40002000000 */
[C---:B------:R-:W-:Y:S02]  /*03b0*/  ISETP.GE.AND P4, PT, R3.reuse, 0x26400, PT ;  /* 0x000264000300780c */ /* 0x040fe40003f86270 */
[----:B---3--:R-:W-:Y:S02]  /*03c0*/  SEL R0, R0, RZ, P5 ;  /* 0x000000ff00007207 */ /* 0x008fe40002800000 */
[----:B------:R-:W-:Y:S02]  /*03d0*/  FSETP.GEU.AND P3, PT, R2, RZ, PT ;  /* 0x000000ff0200720b */ /* 0x000fe40003f6e000 */
[----:B------:R-:W-:Y:S02]  /*03e0*/  FSETP.GEU.AND P2, PT, R0, RZ, PT ;  /* 0x000000ff0000720b */ /* 0x000fe40003f4e000 */
[----:B------:R-:W-:Y:S02]  /*03f0*/  FSEL R10, R2, RZ, P3 ;  /* 0x000000ff020a7208 */ /* 0x000fe40001800000 */
[----:B------:R-:W-:Y:S01]  /*0400*/  FSEL R0, R0, RZ, P2 ;  /* 0x000000ff00007208 */ /* 0x000fe20001000000 */
[----:B-1----:R-:W-:Y:S01]  /*0410*/  IMAD.WIDE R2, R3, 0x4, R8 ;  /* 0x0000000403027825 */ /* 0x002fe200078e0208 */
[----:B------:R-:W-:-:S02]  /*0420*/  SEL R5, R10, RZ, P1 ;  /* 0x000000ff0a057207 */ /* 0x000fc40000800000 */
[----:B------:R-:W-:Y:S01]  /*0430*/  SEL R4, R0, RZ, P0 ;  /* 0x000000ff00047207 */ /* 0x000fe20000000000 */
[----:B------:R-:W-:Y:S06]  /*0440*/  @P4 EXIT ;  /* 0x000000000000494d */ /* 0x000fec0003800000 */
[----:B------:R-:W-:Y:S01]  /*0450*/  STG.E.64 desc[UR4][R2.64], R4 ;  /* 0x0000000402007986 */ /* 0x000fe2000c101b04 */
[----:B------:R-:W-:Y:S05]  /*0460*/  EXIT ;  /* 0x000000000000794d */ /* 0x000fea0003800000 */
.L_x_0:
[----:B------:R-:W-:-:S00]  /*0470*/  BRA `(.L_x_0) ;  /* 0xfffffffc00fc7947 */ /* 0x000fc0000383ffff */
[----:B------:R-:W-:-:S00]  /*0480*/  NOP ;  /* 0x0000000000007918 */ /* 0x000fc00000000000 */
[----:B------:R-:W-:-:S00]  /*0490*/  NOP ;  /* 0x0000000000007918 */ /* 0x000fc00000000000 */
[----:B------:R-:W-:-:S00]  /*04a0*/  NOP ;  /* 0x0000000000007918 */ /* 0x000fc00000000000 */
[----:B------:R-:W-:-:S00]  /*04b0*/  NOP ;  /* 0x0000000000007918 */ /* 0x000fc00000000000 */
[----:B------:R-:W-:-:S00]  /*04c0*/  NOP ;  /* 0x0000000000007918 */ /* 0x000fc00000000000 */
[----:B------:R-:W-:-:S00]  /*04d0*/  NOP ;  /* 0x0000000000007918 */ /* 0x000fc00000000000 */
[----:B------:R-:W-:-:S00]  /*04e0*/  NOP ;  /* 0x0000000000007918 */ /* 0x000fc00000000000 */
[----:B------:R-:W-:-:S00]  /*04f0*/  NOP ;  /* 0x0000000000007918 */ /* 0x000fc00000000000 */
.L_x_1:


//--------------------- .nv.constant0.triton_poi_fused_constant_pad_nd_relu_41 --------------------------
	.section	.nv.constant0.triton_poi_fused_constant_pad_nd_relu_41,"a",@progbits
	.sectionflags	@""
	.align	4
.nv.constant0.triton_poi_fused_constant_pad_nd_relu_41:
	.zero		548
